//
// Generated by NVIDIA NVVM Compiler
//
// Compiler Build ID: CL-36424714
// Cuda compilation tools, release 13.0, V13.0.88
// Based on NVVM 20.0.0
//

.version 9.0
.target sm_100
.address_size 64

	// .globl	_Z9partitionPiS_S_S_ii

.visible .entry _Z9partitionPiS_S_S_ii(
	.param .u64 .ptr .align 1 _Z9partitionPiS_S_S_ii_param_0,
	.param .u64 .ptr .align 1 _Z9partitionPiS_S_S_ii_param_1,
	.param .u64 .ptr .align 1 _Z9partitionPiS_S_S_ii_param_2,
	.param .u64 .ptr .align 1 _Z9partitionPiS_S_S_ii_param_3,
	.param .u32 _Z9partitionPiS_S_S_ii_param_4,
	.param .u32 _Z9partitionPiS_S_S_ii_param_5
)
{
	.reg .pred 	%p<13>;
	.reg .b32 	%r<34>;
	.reg .b64 	%rd<20>;

	ld.param.u64 	%rd7, [_Z9partitionPiS_S_S_ii_param_0];
	ld.param.u64 	%rd8, [_Z9partitionPiS_S_S_ii_param_1];
	ld.param.u64 	%rd9, [_Z9partitionPiS_S_S_ii_param_2];
	ld.param.u64 	%rd10, [_Z9partitionPiS_S_S_ii_param_3];
	ld.param.u32 	%r14, [_Z9partitionPiS_S_S_ii_param_4];
	ld.param.u32 	%r15, [_Z9partitionPiS_S_S_ii_param_5];
	cvta.to.global.u64 	%rd11, %rd10;
	cvta.to.global.u64 	%rd12, %rd9;
	cvta.to.global.u64 	%rd13, %rd8;
	cvta.to.global.u64 	%rd14, %rd7;
	setp.gt.s32 	%p1, %r14, %r15;
	selp.b64 	%rd1, %rd11, %rd12, %p1;
	selp.b64 	%rd2, %rd12, %rd11, %p1;
	selp.b64 	%rd3, %rd13, %rd14, %p1;
	selp.b64 	%rd4, %rd14, %rd13, %p1;
	max.s32 	%r1, %r14, %r15;
	min.s32 	%r2, %r14, %r15;
	mov.u32 	%r16, %nctaid.x;
	div.u32 	%r17, 20, %r16;
	mul.lo.s32 	%r18, %r17, %r16;
	setp.ne.s32 	%p2, %r18, 20;
	selp.u32 	%r19, 1, 0, %p2;
	add.s32 	%r20, %r17, %r19;
	mov.u32 	%r3, %ctaid.x;
	mul.lo.s32 	%r21, %r20, %r3;
	setp.gt.s32 	%p3, %r21, %r1;
	sub.s32 	%r22, %r21, %r1;
	selp.b32 	%r31, %r22, 0, %p3;
	min.s32 	%r32, %r21, %r1;
	mov.u32 	%r33, %r31;
$L__BB0_1:
	sub.s32 	%r23, %r32, %r33;
	shr.u32 	%r24, %r23, 31;
	add.s32 	%r25, %r23, %r24;
	shr.s32 	%r26, %r25, 1;
	add.s32 	%r9, %r26, %r31;
	sub.s32 	%r10, %r32, %r26;
	setp.gt.s32 	%p4, %r9, %r2;
	@%p4 bra 	$L__BB0_8;
	setp.eq.s32 	%p5, %r10, %r1;
	setp.eq.s32 	%p6, %r9, 0;
	or.pred  	%p7, %p5, %p6;
	mul.wide.s32 	%rd15, %r10, 4;
	add.s64 	%rd5, %rd4, %rd15;
	mul.wide.s32 	%rd16, %r9, 4;
	add.s64 	%rd6, %rd3, %rd16;
	@%p7 bra 	$L__BB0_4;
	ld.global.u32 	%r27, [%rd5];
	ld.global.u32 	%r28, [%rd6+-4];
	setp.le.s32 	%p8, %r27, %r28;
	@%p8 bra 	$L__BB0_8;
$L__BB0_4:
	setp.eq.s32 	%p9, %r9, %r2;
	setp.eq.s32 	%p10, %r10, 0;
	or.pred  	%p11, %p9, %p10;
	@%p11 bra 	$L__BB0_6;
	ld.global.u32 	%r29, [%rd5+-4];
	ld.global.u32 	%r30, [%rd6];
	setp.gt.s32 	%p12, %r29, %r30;
	@%p12 bra 	$L__BB0_7;
$L__BB0_6:
	mul.wide.u32 	%rd17, %r3, 4;
	add.s64 	%rd18, %rd2, %rd17;
	st.global.u32 	[%rd18], %r9;
	add.s64 	%rd19, %rd1, %rd17;
	st.global.u32 	[%rd19], %r10;
	ret;
$L__BB0_7:
	add.s32 	%r32, %r10, -1;
	add.s32 	%r31, %r9, 1;
	bra.uni 	$L__BB0_1;
$L__BB0_8:
	add.s32 	%r33, %r10, 1;
	bra.uni 	$L__BB0_1;

}


// ===== COMPILED SASS (sm_100) =====

	.target	sm_100

	.elftype	@"ET_EXEC"


//--------------------- .note.nv.tkinfo           --------------------------
	.section	.note.nv.tkinfo,"",@"SHT_NOTE"
	.sectionflags	@"SHF_NOTE_NV_TKINFO"
	.tkinfo
        /*0018*/ 	.word	0x00000002
        /*0030*/ 	.string	""
        /*0030*/ 	.string	"ptxas"
        /*0030*/ 	.string	"Cuda compilation tools, release 13.0, V13.0.88"
        /*0030*/ 	.string	"Build cuda_13.0.r13.0/compiler.36424714_0"
        /*0030*/ 	.string	"-arch sm_100 -m 64 "



//--------------------- .note.nv.cuinfo           --------------------------
	.section	.note.nv.cuinfo,"",@"SHT_NOTE"
	.sectionflags	@"SHF_NOTE_NV_CUINFO"
        /*0018*/ 	.short	0x0002
        /*001a*/ 	.short	0x0064
        /*001c*/ 	.short	0x0082
	.zero		2


//--------------------- .nv.info                  --------------------------
	.section	.nv.info,"",@"SHT_CUDA_INFO"
	.align	4


	//----- nvinfo : EIATTR_REGCOUNT
	.align		4
        /*0000*/ 	.byte	0x04, 0x2f
        /*0002*/ 	.short	(.L_1 - .L_0)
	.align		4
.L_0:
        /*0004*/ 	.word	index@(_Z9partitionPiS_S_S_ii)
        /*0008*/ 	.word	0x00000010


	//----- nvinfo : EIATTR_FRAME_SIZE
	.align		4
.L_1:
        /*000c*/ 	.byte	0x04, 0x11
        /*000e*/ 	.short	(.L_3 - .L_2)
	.align		4
.L_2:
        /*0010*/ 	.word	index@(_Z9partitionPiS_S_S_ii)
        /*0014*/ 	.word	0x00000000


	//----- nvinfo : EIATTR_MIN_STACK_SIZE
	.align		4
.L_3:
        /*0018*/ 	.byte	0x04, 0x12
        /*001a*/ 	.short	(.L_5 - .L_4)
	.align		4
.L_4:
        /*001c*/ 	.word	index@(_Z9partitionPiS_S_S_ii)
        /*0020*/ 	.word	0x00000000
.L_5:


//--------------------- .nv.compat                --------------------------
	.section	.nv.compat,"",@"SHT_CUDA_COMPAT_INFO"
	.align	4
        /*0000*/ 	.byte	0x02, 0x09, 0x00, 0x00, 0x02, 0x02, 0x01, 0x00, 0x02, 0x05, 0x05, 0x00, 0x03, 0x07, 0x01, 0x01
        /*0010*/ 	.byte	0x02, 0x03, 0x00, 0x00, 0x02, 0x06, 0x01, 0x00, 0x04, 0x0b, 0x08, 0x00, 0x09, 0x00, 0x00, 0x00
        /*0020*/ 	.byte	0x00, 0x00, 0x00, 0x00


//--------------------- .nv.info._Z9partitionPiS_S_S_ii --------------------------
	.section	.nv.info._Z9partitionPiS_S_S_ii,"",@"SHT_CUDA_INFO"
	.sectionflags	@""
	.align	4


	//----- nvinfo : EIATTR_CUDA_API_VERSION
	.align		4
        /*0000*/ 	.byte	0x04, 0x37
        /*0002*/ 	.short	(.L_7 - .L_6)
.L_6:
        /*0004*/ 	.word	0x00000082


	//----- nvinfo : EIATTR_KPARAM_INFO
	.align		4
.L_7:
        /*0008*/ 	.byte	0x04, 0x17
        /*000a*/ 	.short	(.L_9 - .L_8)
.L_8:
        /*000c*/ 	.word	0x00000000
        /*0010*/ 	.short	0x0005
        /*0012*/ 	.short	0x0024
        /*0014*/ 	.byte	0x00, 0xf0, 0x11, 0x00


	//----- nvinfo : EIATTR_KPARAM_INFO
	.align		4
.L_9:
        /*0018*/ 	.byte	0x04, 0x17
        /*001a*/ 	.short	(.L_11 - .L_10)
.L_10:
        /*001c*/ 	.word	0x00000000
        /*0020*/ 	.short	0x0004
        /*0022*/ 	.short	0x0020
        /*0024*/ 	.byte	0x00, 0xf0, 0x11, 0x00


	//----- nvinfo : EIATTR_KPARAM_INFO
	.align		4
.L_11:
        /*0028*/ 	.byte	0x04, 0x17
        /*002a*/ 	.short	(.L_13 - .L_12)
.L_12:
        /*002c*/ 	.word	0x00000000
        /*0030*/ 	.short	0x0003
        /*0032*/ 	.short	0x0018
        /*0034*/ 	.byte	0x00, 0xf5, 0x21, 0x00


	//----- nvinfo : EIATTR_KPARAM_INFO
	.align		4
.L_13:
        /*0038*/ 	.byte	0x04, 0x17
        /*003a*/ 	.short	(.L_15 - .L_14)
.L_14:
        /*003c*/ 	.word	0x00000000
        /*0040*/ 	.short	0x0002
        /*0042*/ 	.short	0x0010
        /*0044*/ 	.byte	0x00, 0xf5, 0x21, 0x00


	//----- nvinfo : EIATTR_KPARAM_INFO
	.align		4
.L_15:
        /*0048*/ 	.byte	0x04, 0x17
        /*004a*/ 	.short	(.L_17 - .L_16)
.L_16:
        /*004c*/ 	.word	0x00000000
        /*0050*/ 	.short	0x0001
        /*0052*/ 	.short	0x0008
        /*0054*/ 	.byte	0x00, 0xf5, 0x21, 0x00


	//----- nvinfo : EIATTR_KPARAM_INFO
	.align		4
.L_17:
        /*0058*/ 	.byte	0x04, 0x17
        /*005a*/ 	.short	(.L_19 - .L_18)
.L_18:
        /*005c*/ 	.word	0x00000000
        /*0060*/ 	.short	0x0000
        /*0062*/ 	.short	0x0000
        /*0064*/ 	.byte	0x00, 0xf5, 0x21, 0x00


	//----- nvinfo : EIATTR_SPARSE_MMA_MASK
	.align		4
.L_19:
        /*0068*/ 	.byte	0x03, 0x50
        /*006a*/ 	.short	0x0000


	//----- nvinfo : EIATTR_MAXREG_COUNT
	.align		4
        /*006c*/ 	.byte	0x03, 0x1b
        /*006e*/ 	.short	0x00ff


	//----- nvinfo : EIATTR_MERCURY_ISA_VERSION
	.align		4
        /*0070*/ 	.byte	0x03, 0x5f
        /*0072*/ 	.short	0x0101


	//----- nvinfo : EIATTR_VRC_CTA_INIT_COUNT
	.align		4
        /*0074*/ 	.byte	0x02, 0x4a
	.zero		1
	.zero		1


	//----- nvinfo : EIATTR_EXIT_INSTR_OFFSETS
	.align		4
        /*0078*/ 	.byte	0x04, 0x1c
        /*007a*/ 	.short	(.L_21 - .L_20)


	//   ....[0]....
.L_20:
        /*007c*/ 	.word	0x00000570


	//----- nvinfo : EIATTR_CBANK_PARAM_SIZE
	.align		4
.L_21:
        /*0080*/ 	.byte	0x03, 0x19
        /*0082*/ 	.short	0x0028


	//----- nvinfo : EIATTR_PARAM_CBANK
	.align		4
        /*0084*/ 	.byte	0x04, 0x0a
        /*0086*/ 	.short	(.L_23 - .L_22)
	.align		4
.L_22:
        /*0088*/ 	.word	index@(.nv.constant0._Z9partitionPiS_S_S_ii)
        /*008c*/ 	.short	0x0380
        /*008e*/ 	.short	0x0028


	//----- nvinfo : EIATTR_SW_WAR
	.align		4
.L_23:
        /*0090*/ 	.byte	0x04, 0x36
        /*0092*/ 	.short	(.L_25 - .L_24)
.L_24:
        /*0094*/ 	.word	0x00000008
.L_25:


//--------------------- .nv.callgraph             --------------------------
	.section	.nv.callgraph,"",@"SHT_CUDA_CALLGRAPH"
	.align	4
	.sectionentsize	8
	.align		4
        /*0000*/ 	.word	0x00000000
	.align		4
        /*0004*/ 	.word	0xffffffff
	.align		4
        /*0008*/ 	.word	0x00000000
	.align		4
        /*000c*/ 	.word	0xfffffffe
	.align		4
        /*0010*/ 	.word	0x00000000
	.align		4
        /*0014*/ 	.word	0xfffffffd
	.align		4
        /*0018*/ 	.word	0x00000000
	.align		4
        /*001c*/ 	.word	0xfffffffc


//--------------------- .text._Z9partitionPiS_S_S_ii --------------------------
	.section	.text._Z9partitionPiS_S_S_ii,"ax",@progbits
	.align	128
        .global         _Z9partitionPiS_S_S_ii
        .type           _Z9partitionPiS_S_S_ii,@function
        .size           _Z9partitionPiS_S_S_ii,(.L_x_5 - _Z9partitionPiS_S_S_ii)
        .other          _Z9partitionPiS_S_S_ii,@"STO_CUDA_ENTRY STV_DEFAULT"
_Z9partitionPiS_S_S_ii:
.text._Z9partitionPiS_S_S_ii:
[----:B------:R-:W-:Y:S08]  /*0000*/  LDC R1, c[0x0][0x37c] ;  /* 0x0000df00ff017b82 */ /* 0x000ff00000000800 */
[----:B------:R-:W0:Y:S01]  /*0010*/  LDC R5, c[0x0][0x370] ;  /* 0x0000dc00ff057b82 */ /* 0x000e220000000800 */
[----:B------:R-:W1:Y:S01]  /*0020*/  LDCU.64 UR10, c[0x0][0x3a0] ;  /* 0x00007400ff0a77ac */ /* 0x000e620008000a00 */
[----:B------:R-:W2:Y:S01]  /*0030*/  LDCU.128 UR12, c[0x0][0x390] ;  /* 0x00007200ff0c77ac */ /* 0x000ea20008000c00 */
[----:B------:R-:W3:Y:S01]  /*0040*/  LDCU.128 UR16, c[0x0][0x380] ;  /* 0x00007000ff1077ac */ /* 0x000ee20008000c00 */
[----:B-1----:R-:W-:-:S02]  /*0050*/  UISETP.LT.AND UP1, UPT, UR10, UR11, UPT ;  /* 0x0000000b0a00728c */ /* 0x002fc4000bf21270 */
[----:B------:R-:W-:Y:S02]  /*0060*/  UISETP.GT.AND UP0, UPT, UR10, UR11, UPT ;  /* 0x0000000b0a00728c */ /* 0x000fe4000bf04270 */
[----:B------:R-:W-:Y:S01]  /*0070*/  USEL UR9, UR10, UR11, !UP1 ;  /* 0x0000000b0a097287 */ /* 0x000fe2000c800000 */
[----:B0-----:R-:W0:Y:S01]  /*0080*/  I2F.U32.RP R0, R5 ;  /* 0x0000000500007306 */ /* 0x001e220000209000 */
[----:B------:R-:W-:Y:S01]  /*0090*/  ISETP.NE.U32.AND P2, PT, R5, RZ, PT ;  /* 0x000000ff0500720c */ /* 0x000fe20003f45070 */
[----:B------:R-:W-:Y:S02]  /*00a0*/  UISETP.LT.AND UP2, UPT, UR10, UR11, UPT ;  /* 0x0000000b0a00728c */ /* 0x000fe4000bf41270 */
[----:B--2---:R-:W-:Y:S02]  /*00b0*/  USEL UR20, UR14, UR12, UP0 ;  /* 0x0000000c0e147287 */ /* 0x004fe40008000000 */
[----:B------:R-:W-:Y:S02]  /*00c0*/  USEL UR7, UR12, UR14, UP0 ;  /* 0x0000000e0c077287 */ /* 0x000fe40008000000 */
[----:B------:R-:W-:-:S02]  /*00d0*/  USEL UR21, UR15, UR13, UP0 ;  /* 0x0000000d0f157287 */ /* 0x000fc40008000000 */
[----:B------:R-:W-:Y:S01]  /*00e0*/  USEL UR8, UR13, UR15, UP0 ;  /* 0x0000000f0d087287 */ /* 0x000fe20008000000 */
[----:B------:R-:W1:Y:S01]  /*00f0*/  LDCU.64 UR12, c[0x0][0x358] ;  /* 0x00006b00ff0c77ac */ /* 0x000e620008000a00 */
[----:B0-----:R-:W0:Y:S01]  /*0100*/  MUFU.RCP R0, R0 ;  /* 0x0000000000007308 */ /* 0x001e220000001000 */
[----:B---3--:R-:W-:Y:S02]  /*0110*/  USEL UR14, UR18, UR16, UP0 ;  /* 0x00000010120e7287 */ /* 0x008fe40008000000 */
[----:B------:R-:W-:Y:S02]  /*0120*/  USEL UR5, UR16, UR18, UP0 ;  /* 0x0000001210057287 */ /* 0x000fe40008000000 */
[----:B------:R-:W-:Y:S02]  /*0130*/  USEL UR15, UR19, UR17, UP0 ;  /* 0x00000011130f7287 */ /* 0x000fe40008000000 */
[----:B------:R-:W-:Y:S02]  /*0140*/  USEL UR6, UR17, UR19, UP0 ;  /* 0x0000001311067287 */ /* 0x000fe40008000000 */
[----:B------:R-:W-:Y:S01]  /*0150*/  USEL UR4, UR10, UR11, UP2 ;  /* 0x0000000b0a047287 */ /* 0x000fe20009000000 */
[----:B0-----:R-:W-:-:S02]  /*0160*/  VIADD R2, R0, 0xffffffe ;  /* 0x0ffffffe00027836 */ /* 0x001fc40000000000 */
[----:B------:R-:W0:Y:S02]  /*0170*/  S2R R0, SR_CTAID.X ;  /* 0x0000000000007919 */ /* 0x000e240000002500 */
[----:B------:R2:W3:Y:S02]  /*0180*/  F2I.FTZ.U32.TRUNC.NTZ R3, R2 ;  /* 0x0000000200037305 */ /* 0x0004e4000021f000 */
[----:B--2---:R-:W-:Y:S02]  /*0190*/  HFMA2 R2, -RZ, RZ, 0, 0 ;  /* 0x00000000ff027431 */ /* 0x004fe400000001ff */
[----:B---3--:R-:W-:-:S04]  /*01a0*/  IMAD.MOV R4, RZ, RZ, -R3 ;  /* 0x000000ffff047224 */ /* 0x008fc800078e0a03 */
[----:B------:R-:W-:-:S04]  /*01b0*/  IMAD R7, R4, R5, RZ ;  /* 0x0000000504077224 */ /* 0x000fc800078e02ff */
[----:B------:R-:W-:-:S06]  /*01c0*/  IMAD.HI.U32 R3, R3, R7, R2 ;  /* 0x0000000703037227 */ /* 0x000fcc00078e0002 */
[----:B------:R-:W-:-:S04]  /*01d0*/  IMAD.HI.U32 R3, R3, 0x14, RZ ;  /* 0x0000001403037827 */ /* 0x000fc800078e00ff */
[----:B------:R-:W-:-:S04]  /*01e0*/  IMAD.MOV R4, RZ, RZ, -R3 ;  /* 0x000000ffff047224 */ /* 0x000fc800078e0a03 */
[----:B------:R-:W-:-:S05]  /*01f0*/  IMAD R4, R5, R4, 0x14 ;  /* 0x0000001405047424 */ /* 0x000fca00078e0204 */
[----:B------:R-:W-:-:S13]  /*0200*/  ISETP.GE.U32.AND P0, PT, R4, R5, PT ;  /* 0x000000050400720c */ /* 0x000fda0003f06070 */
[----:B------:R-:W-:Y:S01]  /*0210*/  @P0 IMAD.IADD R4, R4, 0x1, -R5 ;  /* 0x0000000104040824 */ /* 0x000fe200078e0a05 */
[----:B------:R-:W-:-:S04]  /*0220*/  @P0 IADD3 R3, PT, PT, R3, 0x1, RZ ;  /* 0x0000000103030810 */ /* 0x000fc80007ffe0ff */
[----:B------:R-:W-:-:S13]  /*0230*/  ISETP.GE.U32.AND P1, PT, R4, R5, PT ;  /* 0x000000050400720c */ /* 0x000fda0003f26070 */
[----:B------:R-:W-:Y:S01]  /*0240*/  @P1 VIADD R3, R3, 0x1 ;  /* 0x0000000103031836 */ /* 0x000fe20000000000 */
[----:B------:R-:W-:-:S05]  /*0250*/  @!P2 LOP3.LUT R3, RZ, R5, RZ, 0x33, !PT ;  /* 0x00000005ff03a212 */ /* 0x000fca00078e33ff */
[C---:B------:R-:W-:Y:S02]  /*0260*/  IMAD R2, R3.reuse, R5, RZ ;  /* 0x0000000503027224 */ /* 0x040fe400078e02ff */
[----:B------:R-:W-:-:S03]  /*0270*/  VIADD R5, R3, 0x1 ;  /* 0x0000000103057836 */ /* 0x000fc60000000000 */
[----:B------:R-:W-:-:S13]  /*0280*/  ISETP.NE.AND P0, PT, R2, 0x14, PT ;  /* 0x000000140200780c */ /* 0x000fda0003f05270 */
[----:B------:R-:W-:-:S05]  /*0290*/  @!P0 IADD3 R5, PT, PT, R3, RZ, RZ ;  /* 0x000000ff03058210 */ /* 0x000fca0007ffe0ff */
[----:B0-----:R-:W-:-:S04]  /*02a0*/  IMAD R2, R0, R5, RZ ;  /* 0x0000000500027224 */ /* 0x001fc800078e02ff */
[C---:B------:R-:W-:Y:S01]  /*02b0*/  VIADD R3, R2.reuse, -UR9 ;  /* 0x8000000902037c36 */ /* 0x040fe20008000000 */
[C---:B------:R-:W-:Y:S02]  /*02c0*/  ISETP.GT.AND P0, PT, R2.reuse, UR9, PT ;  /* 0x0000000902007c0c */ /* 0x040fe4000bf04270 */
[----:B------:R-:W-:Y:S02]  /*02d0*/  VIMNMX R7, PT, PT, R2, UR9, PT ;  /* 0x0000000902077c48 */ /* 0x000fe4000bfe0100 */
[----:B------:R-:W-:-:S05]  /*02e0*/  SEL R6, R3, RZ, P0 ;  /* 0x000000ff03067207 */ /* 0x000fca0000000000 */
[----:B-1----:R-:W-:-:S07]  /*02f0*/  IMAD.MOV.U32 R8, RZ, RZ, R6 ;  /* 0x000000ffff087224 */ /* 0x002fce00078e0006 */
.L_x_2:
[----:B------:R-:W-:-:S04]  /*0300*/  IADD3 R2, PT, PT, R7, -R8, RZ ;  /* 0x8000000807027210 */ /* 0x000fc80007ffe0ff */
[----:B------:R-:W-:-:S04]  /*0310*/  LEA.HI R2, R2, R2, RZ, 0x1 ;  /* 0x0000000202027211 */ /* 0x000fc800078f08ff */
[----:B------:R-:W-:-:S05]  /*0320*/  SHF.R.S32.HI R2, RZ, 0x1, R2 ;  /* 0x00000001ff027819 */ /* 0x000fca0000011402 */
[--C-:B------:R-:W-:Y:S02]  /*0330*/  IMAD.IADD R11, R6, 0x1, R2.reuse ;  /* 0x00000001060b7824 */ /* 0x100fe400078e0202 */
[----:B------:R-:W-:-:S03]  /*0340*/  IMAD.IADD R13, R7, 0x1, -R2 ;  /* 0x00000001070d7824 */ /* 0x000fc600078e0a02 */
[----:B------:R-:W-:-:S13]  /*0350*/  ISETP.GT.AND P0, PT, R11, UR4, PT ;  /* 0x000000040b007c0c */ /* 0x000fda000bf04270 */
[----:B------:R-:W-:Y:S05]  /*0360*/  @P0 BRA `(.L_x_0) ;  /* 0x0000000000340947 */ /* 0x000fea0003800000 */
[----:B------:R-:W-:Y:S01]  /*0370*/  ISETP.NE.AND P0, PT, R11, RZ, PT ;  /* 0x000000ff0b00720c */ /* 0x000fe20003f05270 */
[----:B------:R-:W-:Y:S01]  /*0380*/  IMAD.U32 R3, RZ, RZ, UR6 ;  /* 0x00000006ff037e24 */ /* 0x000fe2000f8e00ff */
[----:B------:R-:W-:Y:S01]  /*0390*/  MOV R2, UR5 ;  /* 0x0000000500027c02 */ /* 0x000fe20008000f00 */
[----:B------:R-:W-:Y:S01]  /*03a0*/  IMAD.U32 R5, RZ, RZ, UR15 ;  /* 0x0000000fff057e24 */ /* 0x000fe2000f8e00ff */
[C---:B------:R-:W-:Y:S02]  /*03b0*/  ISETP.EQ.OR P0, PT, R13.reuse, UR9, !P0 ;  /* 0x000000090d007c0c */ /* 0x040fe4000c702670 */
[----:B------:R-:W-:Y:S01]  /*03c0*/  MOV R4, UR14 ;  /* 0x0000000e00047c02 */ /* 0x000fe20008000f00 */
[----:B------:R-:W-:-:S04]  /*03d0*/  IMAD.WIDE R2, R13, 0x4, R2 ;  /* 0x000000040d027825 */ /* 0x000fc800078e0202 */
[----:B------:R-:W-:-:S06]  /*03e0*/  IMAD.WIDE R4, R11, 0x4, R4 ;  /* 0x000000040b047825 */ /* 0x000fcc00078e0204 */
[----:B------:R-:W-:Y:S05]  /*03f0*/  @P0 BRA `(.L_x_1) ;  /* 0x0000000000180947 */ /* 0x000fea0003800000 */
[----:B------:R-:W2:Y:S04]  /*0400*/  LDG.E R9, desc[UR12][R2.64] ;  /* 0x0000000c02097981 */ /* 0x000ea8000c1e1900 */
[----:B------:R-:W2:Y:S02]  /*0410*/  LDG.E R10, desc[UR12][R4.64+-0x4] ;  /* 0xfffffc0c040a7981 */ /* 0x000ea4000c1e1900 */
[----:B--2---:R-:W-:-:S13]  /*0420*/  ISETP.GT.AND P0, PT, R9, R10, PT ;  /* 0x0000000a0900720c */ /* 0x004fda0003f04270 */
[----:B------:R-:W-:Y:S05]  /*0430*/  @P0 BRA `(.L_x_1) ;  /* 0x0000000000080947 */ /* 0x000fea0003800000 */
.L_x_0:
[----:B------:R-:W-:Y:S01]  /*0440*/  IADD3 R8, PT, PT, R13, 0x1, RZ ;  /* 0x000000010d087810 */ /* 0x000fe20007ffe0ff */
[----:B------:R-:W-:Y:S06]  /*0450*/  BRA `(.L_x_2) ;  /* 0xfffffffc00a87947 */ /* 0x000fec000383ffff */
.L_x_1:
[----:B------:R-:W-:-:S04]  /*0460*/  ISETP.NE.AND P0, PT, R13, RZ, PT ;  /* 0x000000ff0d00720c */ /* 0x000fc80003f05270 */
[----:B------:R-:W-:-:S13]  /*0470*/  ISETP.EQ.OR P0, PT, R11, UR4, !P0 ;  /* 0x000000040b007c0c */ /* 0x000fda000c702670 */
[----:B------:R-:W-:Y:S05]  /*0480*/  @P0 BRA `(.L_x_3) ;  /* 0x0000000000180947 */ /* 0x000fea0003800000 */
[----:B------:R-:W2:Y:S04]  /*0490*/  LDG.E R2, desc[UR12][R2.64+-0x4] ;  /* 0xfffffc0c02027981 */ /* 0x000ea8000c1e1900 */
[----:B------:R-:W2:Y:S02]  /*04a0*/  LDG.E R5, desc[UR12][R4.64] ;  /* 0x0000000c04057981 */ /* 0x000ea4000c1e1900 */
[----:B--2---:R-:W-:-:S13]  /*04b0*/  ISETP.GT.AND P0, PT, R2, R5, PT ;  /* 0x000000050200720c */ /* 0x004fda0003f04270 */
[----:B------:R-:W-:Y:S01]  /*04c0*/  @P0 VIADD R7, R13, 0xffffffff ;  /* 0xffffffff0d070836 */ /* 0x000fe20000000000 */
[----:B------:R-:W-:Y:S01]  /*04d0*/  @P0 IADD3 R6, PT, PT, R11, 0x1, RZ ;  /* 0x000000010b060810 */ /* 0x000fe20007ffe0ff */
[----:B------:R-:W-:Y:S06]  /*04e0*/  @P0 BRA `(.L_x_2) ;  /* 0xfffffffc00840947 */ /* 0x000fec000383ffff */
.L_x_3:
[----:B------:R-:W-:Y:S01]  /*04f0*/  MOV R3, UR8 ;  /* 0x0000000800037c02 */ /* 0x000fe20008000f00 */
[----:B------:R-:W-:Y:S01]  /*0500*/  IMAD.U32 R2, RZ, RZ, UR7 ;  /* 0x00000007ff027e24 */ /* 0x000fe2000f8e00ff */
[----:B------:R-:W-:Y:S01]  /*0510*/  MOV R5, UR21 ;  /* 0x0000001500057c02 */ /* 0x000fe20008000f00 */
[----:B------:R-:W-:Y:S02]  /*0520*/  IMAD.U32 R4, RZ, RZ, UR20 ;  /* 0x00000014ff047e24 */ /* 0x000fe4000f8e00ff */
[----:B------:R-:W-:-:S04]  /*0530*/  IMAD.WIDE.U32 R2, R0, 0x4, R2 ;  /* 0x0000000400027825 */ /* 0x000fc800078e0002 */
[----:B------:R-:W-:Y:S01]  /*0540*/  IMAD.WIDE.U32 R4, R0, 0x4, R4 ;  /* 0x0000000400047825 */ /* 0x000fe200078e0004 */
[----:B------:R-:W-:Y:S04]  /*0550*/  STG.E desc[UR12][R2.64], R11 ;  /* 0x0000000b02007986 */ /* 0x000fe8000c10190c */
[----:B------:R-:W-:Y:S01]  /*0560*/  STG.E desc[UR12][R4.64], R13 ;  /* 0x0000000d04007986 */ /* 0x000fe2000c10190c */
[----:B------:R-:W-:Y:S05]  /*0570*/  EXIT ;  /* 0x000000000000794d */ /* 0x000fea0003800000 */
.L_x_4:
[----:B------:R-:W-:-:S00]  /*0580*/  BRA `(.L_x_4) ;  /* 0xfffffffc00fc7947 */ /* 0x000fc0000383ffff */
[----:B------:R-:W-:-:S00]  /*0590*/  NOP ;  /* 0x0000000000007918 */ /* 0x000fc00000000000 */
        /* <DEDUP_REMOVED lines=14> */
.L_x_5:


//--------------------- .nv.shared.reserved.0     --------------------------
	.section	.nv.shared.reserved.0,"aw",@nobits
	.weak		__nv_reservedSMEM_offset_0_alias
	.size		__nv_reservedSMEM_offset_0_alias, 0, 64
	.other		__nv_reservedSMEM_offset_0_alias,@"STO_CUDA_RESERVED_SHARED STV_DEFAULT"
__nv_reservedSMEM_offset_0_alias:
	.zero		0
	.zero		64


//--------------------- .nv.constant0._Z9partitionPiS_S_S_ii --------------------------
	.section	.nv.constant0._Z9partitionPiS_S_S_ii,"a",@progbits
	.sectionflags	@""
	.align	4
.nv.constant0._Z9partitionPiS_S_S_ii:
	.zero		936


//--------------------- SYMBOLS --------------------------

	.type		.nv.reservedSmem.offset0,@object
	.size		.nv.reservedSmem.offset0,0x4
